	.headerflags	@"EF_CUDA_TEXMODE_UNIFIED EF_CUDA_64BIT_ADDRESS EF_CUDA_ACCELERATORS EF_CUDA_SM90 EF_CUDA_VIRTUAL_SM(EF_CUDA_SM90)"
	.elftype	@"ET_EXEC"


//--------------------- .nv.info                  --------------------------
	.section	.nv.info,"",@"SHT_CUDA_INFO"
	.align	4


	//----- nvinfo : EIATTR_REGCOUNT
	.align		4
        /*0000*/ 	.byte	0x04, 0x2f
        /*0002*/ 	.short	(.L_3 - .L_2)
	.align		4
.L_2:
        /*0004*/ 	.word	index@(triton_poi_fused__native_batch_norm_legit_no_training_34)
        /*0008*/ 	.word	0x00000014


	//----- nvinfo : EIATTR_MIN_STACK_SIZE
	.align		4
.L_3:
        /*000c*/ 	.byte	0x04, 0x12
        /*000e*/ 	.short	(.L_5 - .L_4)
	.align		4
.L_4:
        /*0010*/ 	.word	index@(triton_poi_fused__native_batch_norm_legit_no_training_34)
        /*0014*/ 	.word	0x00000000


	//----- nvinfo : EIATTR_FRAME_SIZE
	.align		4
.L_5:
        /*0018*/ 	.byte	0x04, 0x11
        /*001a*/ 	.short	(.L_7 - .L_6)
	.align		4
.L_6:
        /*001c*/ 	.word	index@(triton_poi_fused__native_batch_norm_legit_no_training_34)
        /*0020*/ 	.word	0x00000000


	//----- nvinfo : EIATTR_MIN_STACK_SIZE
	.align		4
.L_7:
        /*0024*/ 	.byte	0x04, 0x12
        /*0026*/ 	.short	(.L_9 - .L_8)
	.align		4
.L_8:
        /*0028*/ 	.word	index@(triton_poi_fused__native_batch_norm_legit_no_training_34)
        /*002c*/ 	.word	0x00000000
.L_9:


//--------------------- .nv.info.triton_poi_fused__native_batch_norm_legit_no_training_34 --------------------------
	.section	.nv.info.triton_poi_fused__native_batch_norm_legit_no_training_34,"",@"SHT_CUDA_INFO"
	.sectionflags	@""
	.align	4


	//----- nvinfo : EIATTR_CUDA_API_VERSION
	.align		4
        /*0000*/ 	.byte	0x04, 0x37
        /*0002*/ 	.short	(.L_11 - .L_10)
.L_10:
        /*0004*/ 	.word	0x0000007c


	//----- nvinfo : EIATTR_KPARAM_INFO
	.align		4
.L_11:
        /*0008*/ 	.byte	0x04, 0x17
        /*000a*/ 	.short	(.L_13 - .L_12)
.L_12:
        /*000c*/ 	.word	0x00000000
        /*0010*/ 	.short	0x0006
        /*0012*/ 	.short	0x0030
        /*0014*/ 	.byte	0x00, 0xf0, 0x11, 0x00


	//----- nvinfo : EIATTR_KPARAM_INFO
	.align		4
.L_13:
        /*0018*/ 	.byte	0x04, 0x17
        /*001a*/ 	.short	(.L_15 - .L_14)
.L_14:
        /*001c*/ 	.word	0x00000000
        /*0020*/ 	.short	0x0005
        /*0022*/ 	.short	0x0028
        /*0024*/ 	.byte	0x00, 0xf4, 0x21, 0x00


	//----- nvinfo : EIATTR_KPARAM_INFO
	.align		4
.L_15:
        /*0028*/ 	.byte	0x04, 0x17
        /*002a*/ 	.short	(.L_17 - .L_16)
.L_16:
        /*002c*/ 	.word	0x00000000
        /*0030*/ 	.short	0x0004
        /*0032*/ 	.short	0x0020
        /*0034*/ 	.byte	0x00, 0xf4, 0x21, 0x00


	//----- nvinfo : EIATTR_KPARAM_INFO
	.align		4
.L_17:
        /*0038*/ 	.byte	0x04, 0x17
        /*003a*/ 	.short	(.L_19 - .L_18)
.L_18:
        /*003c*/ 	.word	0x00000000
        /*0040*/ 	.short	0x0003
        /*0042*/ 	.short	0x0018
        /*0044*/ 	.byte	0x00, 0xf4, 0x21, 0x00


	//----- nvinfo : EIATTR_KPARAM_INFO
	.align		4
.L_19:
        /*0048*/ 	.byte	0x04, 0x17
        /*004a*/ 	.short	(.L_21 - .L_20)
.L_20:
        /*004c*/ 	.word	0x00000000
        /*0050*/ 	.short	0x0002
        /*0052*/ 	.short	0x0010
        /*0054*/ 	.byte	0x00, 0xf4, 0x21, 0x00


	//----- nvinfo : EIATTR_KPARAM_INFO
	.align		4
.L_21:
        /*0058*/ 	.byte	0x04, 0x17
        /*005a*/ 	.short	(.L_23 - .L_22)
.L_22:
        /*005c*/ 	.word	0x00000000
        /*0060*/ 	.short	0x0001
        /*0062*/ 	.short	0x0008
        /*0064*/ 	.byte	0x00, 0xf4, 0x21, 0x00


	//----- nvinfo : EIATTR_KPARAM_INFO
	.align		4
.L_23:
        /*0068*/ 	.byte	0x04, 0x17
        /*006a*/ 	.short	(.L_25 - .L_24)
.L_24:
        /*006c*/ 	.word	0x00000000
        /*0070*/ 	.short	0x0000
        /*0072*/ 	.short	0x0000
        /*0074*/ 	.byte	0x00, 0xf4, 0x21, 0x00


	//----- nvinfo : EIATTR_SPARSE_MMA_MASK
	.align		4
.L_25:
        /*0078*/ 	.byte	0x03, 0x50
        /*007a*/ 	.short	0x0000


	//----- nvinfo : EIATTR_MAXREG_COUNT
	.align		4
        /*007c*/ 	.byte	0x03, 0x1b
        /*007e*/ 	.short	0x00ff


	//----- nvinfo : EIATTR_EXIT_INSTR_OFFSETS
	.align		4
        /*0080*/ 	.byte	0x04, 0x1c
        /*0082*/ 	.short	(.L_27 - .L_26)


	//   ....[0]....
.L_26:
        /*0084*/ 	.word	0x000002e0


	//   ....[1]....
        /*0088*/ 	.word	0x00000300


	//----- nvinfo : EIATTR_REQNTID
	.align		4
.L_27:
        /*008c*/ 	.byte	0x04, 0x10
        /*008e*/ 	.short	(.L_29 - .L_28)
.L_28:
        /*0090*/ 	.word	0x00000080
        /*0094*/ 	.word	0x00000001
        /*0098*/ 	.word	0x00000001


	//----- nvinfo : EIATTR_CBANK_PARAM_SIZE
	.align		4
.L_29:
        /*009c*/ 	.byte	0x03, 0x19
        /*009e*/ 	.short	0x0034


	//----- nvinfo : EIATTR_PARAM_CBANK
	.align		4
        /*00a0*/ 	.byte	0x04, 0x0a
        /*00a2*/ 	.short	(.L_31 - .L_30)
	.align		4
.L_30:
        /*00a4*/ 	.word	index@(.nv.constant0.triton_poi_fused__native_batch_norm_legit_no_training_34)
        /*00a8*/ 	.short	0x0210
        /*00aa*/ 	.short	0x0034


	//----- nvinfo : EIATTR_SW_WAR
	.align		4
.L_31:
        /*00ac*/ 	.byte	0x04, 0x36
        /*00ae*/ 	.short	(.L_33 - .L_32)
.L_32:
        /*00b0*/ 	.word	0x00000008
.L_33:


//--------------------- .nv.callgraph             --------------------------
	.section	.nv.callgraph,"",@"SHT_CUDA_CALLGRAPH"
	.align	4
	.sectionentsize	8
	.align		4
        /*0000*/ 	.word	0x00000000
	.align		4
        /*0004*/ 	.word	0xffffffff
	.align		4
        /*0008*/ 	.word	0x00000000
	.align		4
        /*000c*/ 	.word	0xfffffffe
	.align		4
        /*0010*/ 	.word	0x00000000
	.align		4
        /*0014*/ 	.word	0xfffffffd
	.align		4
        /*0018*/ 	.word	0x00000000
	.align		4
        /*001c*/ 	.word	0xfffffffc


//--------------------- .nv.constant4             --------------------------
	.section	.nv.constant4,"a",@progbits
	.align	8
	.align		8
.nv.constant4:
        /*0000*/ 	.dword	_$_str
	.align		8
        /*0008*/ 	.dword	_$_str_$_2


//--------------------- .text.triton_poi_fused__native_batch_norm_legit_no_training_34 --------------------------
	.section	.text.triton_poi_fused__native_batch_norm_legit_no_training_34,"ax",@progbits
	.align	128
        .global         triton_poi_fused__native_batch_norm_legit_no_training_34
        .type           triton_poi_fused__native_batch_norm_legit_no_training_34,@function
        .size           triton_poi_fused__native_batch_norm_legit_no_training_34,(.L_x_1 - triton_poi_fused__native_batch_norm_legit_no_training_34)
        .other          triton_poi_fused__native_batch_norm_legit_no_training_34,@"STO_CUDA_ENTRY STV_DEFAULT"
triton_poi_fused__native_batch_norm_legit_no_training_34:
.text.triton_poi_fused__native_batch_norm_legit_no_training_34:
[----:B------:R-:W0:Y:S01]  /*0000*/  LDC R1, c[0x0][0x28] ;  /* 0x00000a00ff017b82 */ /* 0x000e220000000800 */
[----:B------:R-:W1:Y:S07]  /*0010*/  S2R R2, SR_TID.X ;  /* 0x0000000000027919 */ /* 0x000e6e0000002100 */
[----:B------:R-:W2:Y:S01]  /*0020*/  LDC.64 R10, c[0x0][0x220] ;  /* 0x00008800ff0a7b82 */ /* 0x000ea20000000a00 */
[----:B------:R-:W-:Y:S01]  /*0030*/  ULDC.64 UR4, c[0x0][0x208] ;  /* 0x0000820000047ab9 */ /* 0x000fe20000000a00 */
[----:B------:R-:W3:Y:S06]  /*0040*/  S2R R3, SR_CTAID.X ;  /* 0x0000000000037919 */ /* 0x000eec0000002500 */
[----:B------:R-:W4:Y:S08]  /*0050*/  LDC.64 R6, c[0x0][0x210] ;  /* 0x00008400ff067b82 */ /* 0x000f300000000a00 */
[----:B------:R-:W5:Y:S08]  /*0060*/  LDC.64 R8, c[0x0][0x218] ;  /* 0x00008600ff087b82 */ /* 0x000f700000000a00 */
[----:B------:R-:W4:Y:S01]  /*0070*/  LDC.64 R12, c[0x0][0x228] ;  /* 0x00008a00ff0c7b82 */ /* 0x000f220000000a00 */
[----:B-1----:R-:W-:-:S07]  /*0080*/  LOP3.LUT R2, R2, 0x7f, RZ, 0xc0, !PT ;  /* 0x0000007f02027812 */ /* 0x002fce00078ec0ff */
[----:B------:R-:W1:Y:S01]  /*0090*/  LDC.64 R14, c[0x0][0x230] ;  /* 0x00008c00ff0e7b82 */ /* 0x000e620000000a00 */
[----:B---3--:R-:W-:Y:S01]  /*00a0*/  LEA R3, R3, R2, 0x7 ;  /* 0x0000000203037211 */ /* 0x008fe200078e38ff */
[----:B------:R-:W-:-:S03]  /*00b0*/  HFMA2.MMA R2, -RZ, RZ, 0, 0 ;  /* 0x00000000ff027435 */ /* 0x000fc600000001ff */
[----:B------:R-:W-:-:S07]  /*00c0*/  ISETP.GE.AND P2, PT, R3, 0x3800, PT ;  /* 0x000038000300780c */ /* 0x000fce0003f46270 */
[----:B------:R-:W-:-:S05]  /*00d0*/  IMAD.HI R0, R3, -0x6db6db6d, R2 ;  /* 0x9249249303007827 */ /* 0x000fca00078e0202 */
[----:B------:R-:W-:-:S04]  /*00e0*/  SHF.R.U32.HI R5, RZ, 0x1f, R0 ;  /* 0x0000001fff057819 */ /* 0x000fc80000011600 */
[----:B------:R-:W-:-:S05]  /*00f0*/  LEA.HI.SX32 R5, R0, R5, 0x19 ;  /* 0x0000000500057211 */ /* 0x000fca00078fcaff */
[----:B------:R-:W-:-:S04]  /*0100*/  IMAD R17, R5, -0xe0, R3 ;  /* 0xffffff2005117824 */ /* 0x000fc800078e0203 */
[----:B--2---:R-:W-:-:S05]  /*0110*/  IMAD.WIDE R10, R17, 0x4, R10 ;  /* 0x00000004110a7825 */ /* 0x004fca00078e020a */
[----:B------:R2:W3:Y:S01]  /*0120*/  @!P2 LDG.E.EL R2, desc[UR4][R10.64] ;  /* 0x000000040a02a981 */ /* 0x0004e2000c2e1900 */
[----:B------:R-:W-:Y:S02]  /*0130*/  CS2R R4, SRZ ;  /* 0x0000000000047805 */ /* 0x000fe4000001ff00 */
[----:B------:R-:W-:Y:S01]  /*0140*/  MOV R0, RZ ;  /* 0x000000ff00007202 */ /* 0x000fe20000000f00 */
[----:B----4-:R-:W-:-:S04]  /*0150*/  IMAD.WIDE R6, R3, 0x4, R6 ;  /* 0x0000000403067825 */ /* 0x010fc800078e0206 */
[C---:B-----5:R-:W-:Y:S01]  /*0160*/  IMAD.WIDE R8, R17.reuse, 0x4, R8 ;  /* 0x0000000411087825 */ /* 0x060fe200078e0208 */
[----:B------:R4:W5:Y:S03]  /*0170*/  @!P2 LDG.E R5, desc[UR4][R6.64] ;  /* 0x000000040605a981 */ /* 0x000966000c1e1900 */
[C---:B0-2---:R-:W-:Y:S01]  /*0180*/  IMAD.WIDE R10, R17.reuse, 0x4, R12 ;  /* 0x00000004110a7825 */ /* 0x045fe200078e020c */
[----:B------:R0:W5:Y:S03]  /*0190*/  @!P2 LDG.E.EL R0, desc[UR4][R8.64] ;  /* 0x000000040800a981 */ /* 0x000166000c2e1900 */
[----:B-1----:R-:W-:Y:S01]  /*01a0*/  IMAD.WIDE R12, R17, 0x4, R14 ;  /* 0x00000004110c7825 */ /* 0x002fe200078e020e */
[----:B------:R-:W-:Y:S01]  /*01b0*/  HFMA2.MMA R15, -RZ, RZ, 0, 0 ;  /* 0x00000000ff0f7435 */ /* 0x000fe200000001ff */
[----:B------:R-:W2:Y:S01]  /*01c0*/  @!P2 LDG.E.EL R4, desc[UR4][R10.64] ;  /* 0x000000040a04a981 */ /* 0x000ea2000c2e1900 */
[----:B----4-:R-:W1:Y:S08]  /*01d0*/  LDC.64 R6, c[0x0][0x238] ;  /* 0x00008e00ff067b82 */ /* 0x010e700000000a00 */
[----:B------:R-:W2:Y:S01]  /*01e0*/  @!P2 LDG.E.EL R15, desc[UR4][R12.64] ;  /* 0x000000040c0fa981 */ /* 0x000ea2000c2e1900 */
[----:B0-----:R-:W-:Y:S01]  /*01f0*/  MOV R9, 0x3e800000 ;  /* 0x3e80000000097802 */ /* 0x001fe20000000f00 */
[----:B---3--:R-:W-:-:S04]  /*0200*/  FADD R2, R2, 9.9999997473787516356e-06 ;  /* 0x3727c5ac02027421 */ /* 0x008fc80000000000 */
[----:B------:R1:W0:Y:S01]  /*0210*/  MUFU.SQRT R14, R2 ;  /* 0x00000002000e7308 */ /* 0x0002220000002000 */
[----:B-----5:R-:W-:Y:S01]  /*0220*/  FADD R0, -R0, R5 ;  /* 0x0000000500007221 */ /* 0x020fe20000000100 */
[----:B-1----:R-:W-:Y:S01]  /*0230*/  IMAD.WIDE R2, R3, 0x4, R6 ;  /* 0x0000000403027825 */ /* 0x002fe200078e0206 */
[C---:B0-----:R-:W-:Y:S02]  /*0240*/  FSETP.GT.AND P0, PT, R14.reuse, 8.50705917302346158658e+37, PT ;  /* 0x7e8000000e00780b */ /* 0x041fe40003f04000 */
[----:B------:R-:W-:Y:S02]  /*0250*/  FSETP.GEU.AND P1, PT, R14, 1.175494350822287508e-38, PT ;  /* 0x008000000e00780b */ /* 0x000fe40003f2e000 */
[----:B------:R-:W-:-:S09]  /*0260*/  FSEL R9, R9, 1, P0 ;  /* 0x3f80000009097808 */ /* 0x000fd20000000000 */
[----:B------:R-:W-:Y:S02]  /*0270*/  @P0 FMUL R14, R14, 0.25 ;  /* 0x3e8000000e0e0820 */ /* 0x000fe40000400000 */
[----:B------:R-:W-:Y:S02]  /*0280*/  @!P1 FMUL R9, R9, 16777216 ;  /* 0x4b80000009099820 */ /* 0x000fe40000400000 */
[----:B------:R-:W-:-:S06]  /*0290*/  @!P1 FMUL R14, R14, 16777216 ;  /* 0x4b8000000e0e9820 */ /* 0x000fcc0000400000 */
[----:B------:R-:W0:Y:S02]  /*02a0*/  MUFU.RCP R14, R14 ;  /* 0x0000000e000e7308 */ /* 0x000e240000001000 */
[----:B0-----:R-:W-:-:S04]  /*02b0*/  FMUL R9, R14, R9 ;  /* 0x000000090e097220 */ /* 0x001fc80000400000 */
[----:B------:R-:W-:-:S04]  /*02c0*/  FMUL R0, R0, R9 ;  /* 0x0000000900007220 */ /* 0x000fc80000400000 */
[----:B--2---:R-:W-:Y:S01]  /*02d0*/  FFMA R15, R0, R4, R15 ;  /* 0x00000004000f7223 */ /* 0x004fe2000000000f */
[----:B------:R-:W-:Y:S06]  /*02e0*/  @P2 EXIT ;  /* 0x000000000000294d */ /* 0x000fec0003800000 */
[----:B------:R-:W-:Y:S01]  /*02f0*/  STG.E desc[UR4][R2.64], R15 ;  /* 0x0000000f02007986 */ /* 0x000fe2000c101904 */
[----:B------:R-:W-:Y:S05]  /*0300*/  EXIT ;  /* 0x000000000000794d */ /* 0x000fea0003800000 */
.L_x_0:
[----:B------:R-:W-:-:S00]  /*0310*/  BRA `(.L_x_0) ;  /* 0xfffffffc00fc7947 */ /* 0x000fc0000383ffff */
[----:B------:R-:W-:-:S00]  /*0320*/  NOP ;  /* 0x0000000000007918 */ /* 0x000fc00000000000 */
        /* <DEDUP_REMOVED lines=13> */
.L_x_1:


//--------------------- .nv.global.init           --------------------------
	.section	.nv.global.init,"aw",@progbits
.nv.global.init:
	.type		_$_str,@object
	.size		_$_str,(_$_str_$_2 - _$_str)
_$_str:
        /*0000*/ 	.byte	0x5f, 0x5f, 0x43, 0x55, 0x44, 0x41, 0x5f, 0x46, 0x54, 0x5a, 0x00
	.type		_$_str_$_2,@object
	.size		_$_str_$_2,(.L_1 - _$_str_$_2)
_$_str_$_2:
        /*000b*/ 	.byte	0x5f, 0x5f, 0x43, 0x55, 0x44, 0x41, 0x5f, 0x50, 0x52, 0x45, 0x43, 0x5f, 0x53, 0x51, 0x52, 0x54
        /*001b*/ 	.byte	0x00
.L_1:


//--------------------- .nv.constant0.triton_poi_fused__native_batch_norm_legit_no_training_34 --------------------------
	.section	.nv.constant0.triton_poi_fused__native_batch_norm_legit_no_training_34,"a",@progbits
	.sectionflags	@""
	.align	4
.nv.constant0.triton_poi_fused__native_batch_norm_legit_no_training_34:
	.zero		580
